	.headerflags	@"EF_CUDA_TEXMODE_UNIFIED EF_CUDA_64BIT_ADDRESS EF_CUDA_ACCELERATORS EF_CUDA_SM90 EF_CUDA_VIRTUAL_SM(EF_CUDA_SM90)"
	.elftype	@"ET_EXEC"


//--------------------- .nv.info                  --------------------------
	.section	.nv.info,"",@"SHT_CUDA_INFO"
	.align	4


	//----- nvinfo : EIATTR_REGCOUNT
	.align		4
        /*0000*/ 	.byte	0x04, 0x2f
        /*0002*/ 	.short	(.L_1 - .L_0)
	.align		4
.L_0:
        /*0004*/ 	.word	index@(triton_per_fused_mv_0)
        /*0008*/ 	.word	0x00000011


	//----- nvinfo : EIATTR_MIN_STACK_SIZE
	.align		4
.L_1:
        /*000c*/ 	.byte	0x04, 0x12
        /*000e*/ 	.short	(.L_3 - .L_2)
	.align		4
.L_2:
        /*0010*/ 	.word	index@(triton_per_fused_mv_0)
        /*0014*/ 	.word	0x00000000


	//----- nvinfo : EIATTR_FRAME_SIZE
	.align		4
.L_3:
        /*0018*/ 	.byte	0x04, 0x11
        /*001a*/ 	.short	(.L_5 - .L_4)
	.align		4
.L_4:
        /*001c*/ 	.word	index@(triton_per_fused_mv_0)
        /*0020*/ 	.word	0x00000000


	//----- nvinfo : EIATTR_MIN_STACK_SIZE
	.align		4
.L_5:
        /*0024*/ 	.byte	0x04, 0x12
        /*0026*/ 	.short	(.L_7 - .L_6)
	.align		4
.L_6:
        /*0028*/ 	.word	index@(triton_per_fused_mv_0)
        /*002c*/ 	.word	0x00000000
.L_7:


//--------------------- .nv.info.triton_per_fused_mv_0 --------------------------
	.section	.nv.info.triton_per_fused_mv_0,"",@"SHT_CUDA_INFO"
	.sectionflags	@""
	.align	4


	//----- nvinfo : EIATTR_CUDA_API_VERSION
	.align		4
        /*0000*/ 	.byte	0x04, 0x37
        /*0002*/ 	.short	(.L_9 - .L_8)
.L_8:
        /*0004*/ 	.word	0x0000007c


	//----- nvinfo : EIATTR_KPARAM_INFO
	.align		4
.L_9:
        /*0008*/ 	.byte	0x04, 0x17
        /*000a*/ 	.short	(.L_11 - .L_10)
.L_10:
        /*000c*/ 	.word	0x00000000
        /*0010*/ 	.short	0x0004
        /*0012*/ 	.short	0x001c
        /*0014*/ 	.byte	0x00, 0xf0, 0x11, 0x00


	//----- nvinfo : EIATTR_KPARAM_INFO
	.align		4
.L_11:
        /*0018*/ 	.byte	0x04, 0x17
        /*001a*/ 	.short	(.L_13 - .L_12)
.L_12:
        /*001c*/ 	.word	0x00000000
        /*0020*/ 	.short	0x0003
        /*0022*/ 	.short	0x0018
        /*0024*/ 	.byte	0x00, 0xf0, 0x11, 0x00


	//----- nvinfo : EIATTR_KPARAM_INFO
	.align		4
.L_13:
        /*0028*/ 	.byte	0x04, 0x17
        /*002a*/ 	.short	(.L_15 - .L_14)
.L_14:
        /*002c*/ 	.word	0x00000000
        /*0030*/ 	.short	0x0002
        /*0032*/ 	.short	0x0010
        /*0034*/ 	.byte	0x00, 0xf4, 0x21, 0x00


	//----- nvinfo : EIATTR_KPARAM_INFO
	.align		4
.L_15:
        /*0038*/ 	.byte	0x04, 0x17
        /*003a*/ 	.short	(.L_17 - .L_16)
.L_16:
        /*003c*/ 	.word	0x00000000
        /*0040*/ 	.short	0x0001
        /*0042*/ 	.short	0x0008
        /*0044*/ 	.byte	0x00, 0xf4, 0x21, 0x00


	//----- nvinfo : EIATTR_KPARAM_INFO
	.align		4
.L_17:
        /*0048*/ 	.byte	0x04, 0x17
        /*004a*/ 	.short	(.L_19 - .L_18)
.L_18:
        /*004c*/ 	.word	0x00000000
        /*0050*/ 	.short	0x0000
        /*0052*/ 	.short	0x0000
        /*0054*/ 	.byte	0x00, 0xf4, 0x21, 0x00


	//----- nvinfo : EIATTR_SPARSE_MMA_MASK
	.align		4
.L_19:
        /*0058*/ 	.byte	0x03, 0x50
        /*005a*/ 	.short	0x0000


	//----- nvinfo : EIATTR_MAXREG_COUNT
	.align		4
        /*005c*/ 	.byte	0x03, 0x1b
        /*005e*/ 	.short	0x00ff


	//----- nvinfo : EIATTR_COOP_GROUP_MASK_REGIDS
	.align		4
        /*0060*/ 	.byte	0x04, 0x29
        /*0062*/ 	.short	(.L_21 - .L_20)


	//   ....[0]....
.L_20:
        /*0064*/ 	.word	0xffffffff


	//   ....[1]....
        /*0068*/ 	.word	0xffffffff


	//   ....[2]....
        /*006c*/ 	.word	0xffffffff


	//   ....[3]....
        /*0070*/ 	.word	0xffffffff


	//   ....[4]....
        /*0074*/ 	.word	0xffffffff


	//   ....[5]....
        /*0078*/ 	.word	0xffffffff


	//----- nvinfo : EIATTR_COOP_GROUP_INSTR_OFFSETS
	.align		4
.L_21:
        /*007c*/ 	.byte	0x04, 0x28
        /*007e*/ 	.short	(.L_23 - .L_22)


	//   ....[0]....
.L_22:
        /*0080*/ 	.word	0x000001e0


	//   ....[1]....
        /*0084*/ 	.word	0x00000200


	//   ....[2]....
        /*0088*/ 	.word	0x00000230


	//   ....[3]....
        /*008c*/ 	.word	0x00000260


	//   ....[4]....
        /*0090*/ 	.word	0x00000290


	//   ....[5]....
        /*0094*/ 	.word	0x00000330


	//----- nvinfo : EIATTR_EXIT_INSTR_OFFSETS
	.align		4
.L_23:
        /*0098*/ 	.byte	0x04, 0x1c
        /*009a*/ 	.short	(.L_25 - .L_24)


	//   ....[0]....
.L_24:
        /*009c*/ 	.word	0x00000370


	//   ....[1]....
        /*00a0*/ 	.word	0x000003c0


	//----- nvinfo : EIATTR_REQNTID
	.align		4
.L_25:
        /*00a4*/ 	.byte	0x04, 0x10
        /*00a6*/ 	.short	(.L_27 - .L_26)
.L_26:
        /*00a8*/ 	.word	0x00000040
        /*00ac*/ 	.word	0x00000001
        /*00b0*/ 	.word	0x00000001


	//----- nvinfo : EIATTR_CBANK_PARAM_SIZE
	.align		4
.L_27:
        /*00b4*/ 	.byte	0x03, 0x19
        /*00b6*/ 	.short	0x0020


	//----- nvinfo : EIATTR_PARAM_CBANK
	.align		4
        /*00b8*/ 	.byte	0x04, 0x0a
        /*00ba*/ 	.short	(.L_29 - .L_28)
	.align		4
.L_28:
        /*00bc*/ 	.word	index@(.nv.constant0.triton_per_fused_mv_0)
        /*00c0*/ 	.short	0x0210
        /*00c2*/ 	.short	0x0020


	//----- nvinfo : EIATTR_SW_WAR
	.align		4
.L_29:
        /*00c4*/ 	.byte	0x04, 0x36
        /*00c6*/ 	.short	(.L_31 - .L_30)
.L_30:
        /*00c8*/ 	.word	0x00000008
.L_31:


//--------------------- .nv.callgraph             --------------------------
	.section	.nv.callgraph,"",@"SHT_CUDA_CALLGRAPH"
	.align	4
	.sectionentsize	8
	.align		4
        /*0000*/ 	.word	0x00000000
	.align		4
        /*0004*/ 	.word	0xffffffff
	.align		4
        /*0008*/ 	.word	0x00000000
	.align		4
        /*000c*/ 	.word	0xfffffffe
	.align		4
        /*0010*/ 	.word	0x00000000
	.align		4
        /*0014*/ 	.word	0xfffffffd
	.align		4
        /*0018*/ 	.word	0x00000000
	.align		4
        /*001c*/ 	.word	0xfffffffc


//--------------------- .text.triton_per_fused_mv_0 --------------------------
	.section	.text.triton_per_fused_mv_0,"ax",@progbits
	.sectionflags	@"SHF_BARRIERS=1"
	.align	128
        .global         triton_per_fused_mv_0
        .type           triton_per_fused_mv_0,@function
        .size           triton_per_fused_mv_0,(.L_x_1 - triton_per_fused_mv_0)
        .other          triton_per_fused_mv_0,@"STO_CUDA_ENTRY STV_DEFAULT"
triton_per_fused_mv_0:
.text.triton_per_fused_mv_0:
[----:B------:R-:W0:Y:S02]  /*0000*/  LDC R1, c[0x0][0x28] ;  /* 0x00000a00ff017b82 */ /* 0x000e240000000800 */
[----:B------:R-:W1:Y:S01]  /*0010*/  S2R R12, SR_TID.X ;  /* 0x00000000000c7919 */ /* 0x000e620000002100 */
[----:B------:R-:W2:Y:S01]  /*0020*/  LDC.64 R4, c[0x0][0x210] ;  /* 0x00008400ff047b82 */ /* 0x000ea20000000a00 */
[----:B------:R-:W-:Y:S01]  /*0030*/  CS2R R10, SRZ ;  /* 0x00000000000a7805 */ /* 0x000fe2000001ff00 */
[----:B------:R-:W-:Y:S01]  /*0040*/  ULDC.64 UR6, c[0x0][0x208] ;  /* 0x0000820000067ab9 */ /* 0x000fe20000000a00 */
[----:B------:R-:W3:Y:S05]  /*0050*/  S2R R0, SR_CTAID.X ;  /* 0x0000000000007919 */ /* 0x000eea0000002500 */
[----:B------:R-:W4:Y:S01]  /*0060*/  LDC.64 R6, c[0x0][0x218] ;  /* 0x00008600ff067b82 */ /* 0x000f220000000a00 */
[----:B-1----:R-:W-:Y:S01]  /*0070*/  IMAD.SHL.U32 R3, R12, 0x2, RZ ;  /* 0x000000020c037824 */ /* 0x002fe200078e00ff */
[----:B---3--:R-:W-:-:S04]  /*0080*/  ISETP.GE.AND P0, PT, R0, 0x40, PT ;  /* 0x000000400000780c */ /* 0x008fc80003f06270 */
[----:B------:R-:W-:-:S04]  /*0090*/  LOP3.LUT R3, R3, 0x7e, RZ, 0xc0, !PT ;  /* 0x0000007e03037812 */ /* 0x000fc800078ec0ff */
[C---:B------:R-:W-:Y:S01]  /*00a0*/  ISETP.GE.U32.AND P1, PT, R3.reuse, 0x6c, PT ;  /* 0x0000006c0300780c */ /* 0x040fe20003f26070 */
[----:B------:R-:W-:Y:S01]  /*00b0*/  IMAD R9, R0, 0x6c, R3 ;  /* 0x0000006c00097824 */ /* 0x000fe200078e0203 */
[C---:B------:R-:W-:Y:S01]  /*00c0*/  ISETP.LT.U32.AND P0, PT, R3.reuse, 0x6c, !P0 ;  /* 0x0000006c0300780c */ /* 0x040fe20004701070 */
[----:B----4-:R-:W-:-:S04]  /*00d0*/  IMAD.WIDE.U32 R6, R3, 0x4, R6 ;  /* 0x0000000403067825 */ /* 0x010fc800078e0006 */
[----:B--2---:R-:W-:Y:S01]  /*00e0*/  IMAD.WIDE R4, R9, 0x4, R4 ;  /* 0x0000000409047825 */ /* 0x004fe200078e0204 */
[----:B------:R-:W-:-:S05]  /*00f0*/  CS2R R8, SRZ ;  /* 0x0000000000087805 */ /* 0x000fca000001ff00 */
[----:B------:R-:W2:Y:S04]  /*0100*/  @!P1 LDG.E.EL.64 R10, desc[UR6][R6.64] ;  /* 0x00000006060a9981 */ /* 0x000ea8000c2e1b00 */
[----:B------:R-:W3:Y:S01]  /*0110*/  @P0 LDG.E.64 R8, desc[UR6][R4.64] ;  /* 0x0000000604080981 */ /* 0x000ee2000c1e1b00 */
[----:B------:R-:W1:Y:S01]  /*0120*/  S2UR UR5, SR_CgaCtaId ;  /* 0x00000000000579c3 */ /* 0x000e620000008800 */
[----:B------:R-:W-:Y:S02]  /*0130*/  UMOV UR4, 0x400 ;  /* 0x0000040000047882 */ /* 0x000fe40000000000 */
[----:B-1----:R-:W-:Y:S01]  /*0140*/  UPRMT UR4, UR5, 0x654, UR4 ;  /* 0x0000065405047896 */ /* 0x002fe20008000004 */
[----:B--2---:R-:W-:Y:S02]  /*0150*/  SEL R11, R11, RZ, !P1 ;  /* 0x000000ff0b0b7207 */ /* 0x004fe40004800000 */
[----:B------:R-:W-:-:S02]  /*0160*/  SEL R10, R10, RZ, !P1 ;  /* 0x000000ff0a0a7207 */ /* 0x000fc40004800000 */
[----:B---3--:R-:W-:Y:S02]  /*0170*/  SEL R14, R9, RZ, P0 ;  /* 0x000000ff090e7207 */ /* 0x008fe40000000000 */
[----:B------:R-:W-:Y:S02]  /*0180*/  SEL R8, R8, RZ, P0 ;  /* 0x000000ff08087207 */ /* 0x000fe40000000000 */
[----:B------:R-:W-:Y:S01]  /*0190*/  ISETP.GE.AND P1, PT, R12, 0x2, PT ;  /* 0x000000020c00780c */ /* 0x000fe20003f26270 */
[----:B------:R-:W-:-:S04]  /*01a0*/  FMUL R11, R14, R11 ;  /* 0x0000000b0e0b7220 */ /* 0x000fc80000400000 */
[----:B------:R-:W-:-:S05]  /*01b0*/  FFMA R10, R8, R10, R11 ;  /* 0x0000000a080a7223 */ /* 0x000fca000000000b */
[----:B------:R-:W-:Y:S02]  /*01c0*/  FSEL R10, R10, RZ, P0 ;  /* 0x000000ff0a0a7208 */ /* 0x000fe40000000000 */
[----:B------:R-:W-:-:S03]  /*01d0*/  LOP3.LUT P0, RZ, R12, 0x1f, RZ, 0xc0, !PT ;  /* 0x0000001f0cff7812 */ /* 0x000fc6000780c0ff */
[----:B------:R-:W1:Y:S02]  /*01e0*/  SHFL.BFLY PT, R3, R10, 0x10, 0x1f ;  /* 0x0e001f000a037f89 */ /* 0x000e6400000e0000 */
[----:B-1----:R-:W-:-:S05]  /*01f0*/  FADD R3, R10, R3 ;  /* 0x000000030a037221 */ /* 0x002fca0000000000 */
[----:B------:R-:W1:Y:S02]  /*0200*/  SHFL.BFLY PT, R6, R3, 0x8, 0x1f ;  /* 0x0d001f0003067f89 */ /* 0x000e6400000e0000 */
[----:B-1----:R-:W-:Y:S01]  /*0210*/  FADD R6, R3, R6 ;  /* 0x0000000603067221 */ /* 0x002fe20000000000 */
[----:B------:R-:W-:-:S04]  /*0220*/  SHF.R.U32.HI R3, RZ, 0x3, R12 ;  /* 0x00000003ff037819 */ /* 0x000fc8000001160c */
[----:B------:R-:W1:Y:S01]  /*0230*/  SHFL.BFLY PT, R5, R6, 0x4, 0x1f ;  /* 0x0c801f0006057f89 */ /* 0x000e6200000e0000 */
[----:B------:R-:W-:Y:S01]  /*0240*/  LOP3.LUT R3, R3, 0x4, RZ, 0xc0, !PT ;  /* 0x0000000403037812 */ /* 0x000fe200078ec0ff */
[----:B-1----:R-:W-:-:S05]  /*0250*/  FADD R5, R6, R5 ;  /* 0x0000000506057221 */ /* 0x002fca0000000000 */
[----:B------:R-:W1:Y:S02]  /*0260*/  SHFL.BFLY PT, R4, R5, 0x2, 0x1f ;  /* 0x0c401f0005047f89 */ /* 0x000e6400000e0000 */
[----:B-1----:R-:W-:Y:S01]  /*0270*/  FADD R4, R5, R4 ;  /* 0x0000000405047221 */ /* 0x002fe20000000000 */
[----:B------:R-:W-:-:S04]  /*0280*/  LEA R5, R12, UR4, 0x2 ;  /* 0x000000040c057c11 */ /* 0x000fc8000f8e10ff */
[----:B------:R-:W1:Y:S02]  /*0290*/  SHFL.BFLY PT, R7, R4, 0x1, 0x1f ;  /* 0x0c201f0004077f89 */ /* 0x000e6400000e0000 */
[----:B-1----:R-:W-:Y:S01]  /*02a0*/  FADD R6, R4, R7 ;  /* 0x0000000704067221 */ /* 0x002fe20000000000 */
[----:B------:R-:W-:-:S04]  /*02b0*/  LOP3.LUT R4, R12, 0x1, RZ, 0xc0, !PT ;  /* 0x000000010c047812 */ /* 0x000fc800078ec0ff */
[----:B------:R-:W-:Y:S01]  /*02c0*/  @!P0 STS [R3+UR4], R6 ;  /* 0x0000000603008988 */ /* 0x000fe20008000804 */
[----:B------:R-:W-:Y:S01]  /*02d0*/  BAR.SYNC.DEFER_BLOCKING 0x0 ;  /* 0x0000000000007b1d */ /* 0x000fe20000010000 */
[----:B------:R-:W-:-:S04]  /*02e0*/  ISETP.NE.U32.AND P0, PT, R4, 0x1, PT ;  /* 0x000000010400780c */ /* 0x000fc80003f05070 */
[C---:B------:R-:W-:Y:S01]  /*02f0*/  ISETP.LT.AND P0, PT, R12.reuse, 0x2, P0 ;  /* 0x000000020c00780c */ /* 0x040fe20000701270 */
[----:B------:R-:W1:Y:S01]  /*0300*/  @!P1 LDS R2, [R5] ;  /* 0x0000000005029984 */ /* 0x000e620000000800 */
[----:B------:R-:W-:-:S04]  /*0310*/  LOP3.LUT P1, RZ, R12, 0x3f, RZ, 0xc0, !PT ;  /* 0x0000003f0cff7812 */ /* 0x000fc8000782c0ff */
[----:B------:R-:W-:Y:S01]  /*0320*/  ISETP.LT.AND P1, PT, R0, 0x40, !P1 ;  /* 0x000000400000780c */ /* 0x000fe20004f21270 */
[----:B-1----:R-:W1:Y:S02]  /*0330*/  SHFL.BFLY PT, R7, R2, 0x1, 0x1f ;  /* 0x0c201f0002077f89 */ /* 0x002e6400000e0000 */
[----:B-1----:R-:W-:-:S05]  /*0340*/  FADD R4, R2, R7 ;  /* 0x0000000702047221 */ /* 0x002fca0000000000 */
[----:B------:R1:W-:Y:S01]  /*0350*/  @P0 STS [R5], R4 ;  /* 0x0000000405000388 */ /* 0x0003e20000000800 */
[----:B------:R-:W-:Y:S06]  /*0360*/  BAR.SYNC.DEFER_BLOCKING 0x0 ;  /* 0x0000000000007b1d */ /* 0x000fec0000010000 */
[----:B-1----:R-:W-:Y:S05]  /*0370*/  @!P1 EXIT ;  /* 0x000000000000994d */ /* 0x002fea0003800000 */
[----:B------:R-:W0:Y:S01]  /*0380*/  LDS R5, [UR4] ;  /* 0x00000004ff057984 */ /* 0x000e220008000800 */
[----:B------:R-:W1:Y:S02]  /*0390*/  LDC.64 R2, c[0x0][0x220] ;  /* 0x00008800ff027b82 */ /* 0x000e640000000a00 */
[----:B-1----:R-:W-:-:S05]  /*03a0*/  IMAD.WIDE R2, R0, 0x4, R2 ;  /* 0x0000000400027825 */ /* 0x002fca00078e0202 */
[----:B0-----:R-:W-:Y:S01]  /*03b0*/  STG.E desc[UR6][R2.64], R5 ;  /* 0x0000000502007986 */ /* 0x001fe2000c101906 */
[----:B------:R-:W-:Y:S05]  /*03c0*/  EXIT ;  /* 0x000000000000794d */ /* 0x000fea0003800000 */
.L_x_0:
[----:B------:R-:W-:-:S00]  /*03d0*/  BRA `(.L_x_0) ;  /* 0xfffffffc00fc7947 */ /* 0x000fc0000383ffff */
[----:B------:R-:W-:-:S00]  /*03e0*/  NOP ;  /* 0x0000000000007918 */ /* 0x000fc00000000000 */
        /* <DEDUP_REMOVED lines=9> */
.L_x_1:


//--------------------- .nv.shared.triton_per_fused_mv_0 --------------------------
	.section	.nv.shared.triton_per_fused_mv_0,"aw",@nobits
	.sectionflags	@""
	.align	16
	.zero		1024


//--------------------- .nv.constant0.triton_per_fused_mv_0 --------------------------
	.section	.nv.constant0.triton_per_fused_mv_0,"a",@progbits
	.sectionflags	@""
	.align	4
.nv.constant0.triton_per_fused_mv_0:
	.zero		560
